//
// Generated by NVIDIA NVVM Compiler
//
// Compiler Build ID: CL-36424714
// Cuda compilation tools, release 13.0, V13.0.88
// Based on NVVM 20.0.0
//

.version 9.0
.target sm_100
.address_size 64

	// .globl	_Z10checkIndexv
.extern .func  (.param .b32 func_retval0) vprintf
(
	.param .b64 vprintf_param_0,
	.param .b64 vprintf_param_1
)
;
.global .align 1 .b8 $str[23] = {72, 101, 108, 108, 111, 32, 87, 111, 114, 108, 100, 32, 102, 114, 111, 109, 32, 71, 80, 85, 33, 10};

.visible .entry _Z10checkIndexv()
{
	.reg .b32 	%r<3>;
	.reg .b64 	%rd<3>;

	mov.u64 	%rd1, $str;
	cvta.global.u64 	%rd2, %rd1;
	{ // callseq 0, 0
	.param .b64 param0;
	st.param.b64 	[param0], %rd2;
	.param .b64 param1;
	st.param.b64 	[param1], 0;
	.param .b32 retval0;
	call.uni (retval0), 
	vprintf, 
	(
	param0, 
	param1
	);
	ld.param.b32 	%r1, [retval0];
	} // callseq 0
	ret;

}


// ===== COMPILED SASS (sm_100) =====

	.target	sm_100

	.elftype	@"ET_EXEC"


//--------------------- .note.nv.tkinfo           --------------------------
	.section	.note.nv.tkinfo,"",@"SHT_NOTE"
	.sectionflags	@"SHF_NOTE_NV_TKINFO"
	.tkinfo
        /*0018*/ 	.word	0x00000002
        /*0030*/ 	.string	""
        /*0030*/ 	.string	"ptxas"
        /*0030*/ 	.string	"Cuda compilation tools, release 13.0, V13.0.88"
        /*0030*/ 	.string	"Build cuda_13.0.r13.0/compiler.36424714_0"
        /*0030*/ 	.string	"-arch sm_100 -m 64 "



//--------------------- .note.nv.cuinfo           --------------------------
	.section	.note.nv.cuinfo,"",@"SHT_NOTE"
	.sectionflags	@"SHF_NOTE_NV_CUINFO"
        /*0018*/ 	.short	0x0002
        /*001a*/ 	.short	0x0064
        /*001c*/ 	.short	0x0082
	.zero		2


//--------------------- .nv.info                  --------------------------
	.section	.nv.info,"",@"SHT_CUDA_INFO"
	.align	4


	//----- nvinfo : EIATTR_REGCOUNT
	.align		4
        /*0000*/ 	.byte	0x04, 0x2f
        /*0002*/ 	.short	(.L_2 - .L_1)
	.align		4
.L_1:
        /*0004*/ 	.word	index@(_Z10checkIndexv)
        /*0008*/ 	.word	0x00000018


	//----- nvinfo : EIATTR_FRAME_SIZE
	.align		4
.L_2:
        /*000c*/ 	.byte	0x04, 0x11
        /*000e*/ 	.short	(.L_4 - .L_3)
	.align		4
.L_3:
        /*0010*/ 	.word	index@(_Z10checkIndexv)
        /*0014*/ 	.word	0x00000000


	//----- nvinfo : EIATTR_MIN_STACK_SIZE
	.align		4
.L_4:
        /*0018*/ 	.byte	0x04, 0x12
        /*001a*/ 	.short	(.L_6 - .L_5)
	.align		4
.L_5:
        /*001c*/ 	.word	index@(_Z10checkIndexv)
        /*0020*/ 	.word	0x00000000
.L_6:


//--------------------- .nv.compat                --------------------------
	.section	.nv.compat,"",@"SHT_CUDA_COMPAT_INFO"
	.align	4
        /*0000*/ 	.byte	0x02, 0x09, 0x00, 0x00, 0x02, 0x02, 0x01, 0x00, 0x02, 0x05, 0x05, 0x00, 0x03, 0x07, 0x01, 0x01
        /*0010*/ 	.byte	0x02, 0x03, 0x00, 0x00, 0x02, 0x06, 0x01, 0x00, 0x04, 0x0b, 0x08, 0x00, 0x09, 0x00, 0x00, 0x00
        /*0020*/ 	.byte	0x00, 0x00, 0x00, 0x00


//--------------------- .nv.info._Z10checkIndexv  --------------------------
	.section	.nv.info._Z10checkIndexv,"",@"SHT_CUDA_INFO"
	.sectionflags	@""
	.align	4


	//----- nvinfo : EIATTR_CUDA_API_VERSION
	.align		4
        /*0000*/ 	.byte	0x04, 0x37
        /*0002*/ 	.short	(.L_8 - .L_7)
.L_7:
        /*0004*/ 	.word	0x00000082


	//----- nvinfo : EIATTR_SPARSE_MMA_MASK
	.align		4
.L_8:
        /*0008*/ 	.byte	0x03, 0x50
        /*000a*/ 	.short	0x0000


	//----- nvinfo : EIATTR_MAXREG_COUNT
	.align		4
        /*000c*/ 	.byte	0x03, 0x1b
        /*000e*/ 	.short	0x00ff


	//----- nvinfo : EIATTR_EXTERNS
	.align		4
        /*0010*/ 	.byte	0x04, 0x0f
        /*0012*/ 	.short	(.L_10 - .L_9)


	//   ....[0]....
	.align		4
.L_9:
        /*0014*/ 	.word	index@(vprintf)


	//----- nvinfo : EIATTR_MERCURY_ISA_VERSION
	.align		4
.L_10:
        /*0018*/ 	.byte	0x03, 0x5f
        /*001a*/ 	.short	0x0101


	//----- nvinfo : EIATTR_VRC_CTA_INIT_COUNT
	.align		4
        /*001c*/ 	.byte	0x02, 0x4a
	.zero		1
	.zero		1


	//----- nvinfo : EIATTR_SYSCALL_OFFSETS
	.align		4
        /*0020*/ 	.byte	0x04, 0x46
        /*0022*/ 	.short	(.L_12 - .L_11)


	//   ....[0]....
.L_11:
        /*0024*/ 	.word	0x00000080


	//----- nvinfo : EIATTR_EXIT_INSTR_OFFSETS
	.align		4
.L_12:
        /*0028*/ 	.byte	0x04, 0x1c
        /*002a*/ 	.short	(.L_14 - .L_13)


	//   ....[0]....
.L_13:
        /*002c*/ 	.word	0x00000090


	//----- nvinfo : EIATTR_SW_WAR
	.align		4
.L_14:
        /*0030*/ 	.byte	0x04, 0x36
        /*0032*/ 	.short	(.L_16 - .L_15)
.L_15:
        /*0034*/ 	.word	0x00000008
.L_16:


//--------------------- .nv.callgraph             --------------------------
	.section	.nv.callgraph,"",@"SHT_CUDA_CALLGRAPH"
	.align	4
	.sectionentsize	8
	.align		4
        /*0000*/ 	.word	0x00000000
	.align		4
        /*0004*/ 	.word	0xffffffff
	.align		4
        /*0008*/ 	.word	index@(_Z10checkIndexv)
	.align		4
        /*000c*/ 	.word	index@(vprintf)
	.align		4
        /*0010*/ 	.word	0x00000000
	.align		4
        /*0014*/ 	.word	0xfffffffe
	.align		4
        /*0018*/ 	.word	0x00000000
	.align		4
        /*001c*/ 	.word	0xfffffffd
	.align		4
        /*0020*/ 	.word	0x00000000
	.align		4
        /*0024*/ 	.word	0xfffffffc


//--------------------- .nv.constant4             --------------------------
	.section	.nv.constant4,"a",@progbits
	.align	8
	.align		8
.nv.constant4:
        /*0000*/ 	.dword	vprintf
	.align		8
        /*0008*/ 	.dword	$str


//--------------------- .text._Z10checkIndexv     --------------------------
	.section	.text._Z10checkIndexv,"ax",@progbits
	.align	128
        .global         _Z10checkIndexv
        .type           _Z10checkIndexv,@function
        .size           _Z10checkIndexv,(.L_x_2 - _Z10checkIndexv)
        .other          _Z10checkIndexv,@"STO_CUDA_ENTRY STV_DEFAULT"
_Z10checkIndexv:
.text._Z10checkIndexv:
[----:B------:R-:W0:Y:S01]  /*0000*/  LDC R1, c[0x0][0x37c] ;  /* 0x0000df00ff017b82 */ /* 0x000e220000000800 */
[----:B------:R-:W-:Y:S01]  /*0010*/  MOV R0, 0x0 ;  /* 0x0000000000007802 */ /* 0x000fe20000000f00 */
[----:B------:R-:W1:Y:S01]  /*0020*/  LDCU.64 UR4, c[0x4][0x8] ;  /* 0x01000100ff0477ac */ /* 0x000e620008000a00 */
[----:B------:R-:W-:-:S05]  /*0030*/  CS2R R6, SRZ ;  /* 0x0000000000067805 */ /* 0x000fca000001ff00 */
[----:B------:R2:W3:Y:S01]  /*0040*/  LDC.64 R2, c[0x4][R0] ;  /* 0x0100000000027b82 */ /* 0x0004e20000000a00 */
[----:B-1----:R-:W-:Y:S02]  /*0050*/  IMAD.U32 R4, RZ, RZ, UR4 ;  /* 0x00000004ff047e24 */ /* 0x002fe4000f8e00ff */
[----:B--2---:R-:W-:-:S07]  /*0060*/  IMAD.U32 R5, RZ, RZ, UR5 ;  /* 0x00000005ff057e24 */ /* 0x004fce000f8e00ff */
[----:B------:R-:W-:-:S07]  /*0070*/  LEPC R20, `(.L_x_0) ;  /* 0x000000001014794e */ /* 0x000fce0000000000 */
[----:B0--3--:R-:W-:Y:S05]  /*0080*/  CALL.ABS.NOINC R2 ;  /* 0x0000000002007343 */ /* 0x009fea0003c00000 */
.L_x_0:
[----:B------:R-:W-:Y:S05]  /*0090*/  EXIT ;  /* 0x000000000000794d */ /* 0x000fea0003800000 */
.L_x_1:
[----:B------:R-:W-:-:S00]  /*00a0*/  BRA `(.L_x_1) ;  /* 0xfffffffc00fc7947 */ /* 0x000fc0000383ffff */
[----:B------:R-:W-:-:S00]  /*00b0*/  NOP ;  /* 0x0000000000007918 */ /* 0x000fc00000000000 */
        /* <DEDUP_REMOVED lines=12> */
.L_x_2:


//--------------------- .nv.global.init           --------------------------
	.section	.nv.global.init,"aw",@progbits
.nv.global.init:
	.type		$str,@object
	.size		$str,(.L_0 - $str)
$str:
        /*0000*/ 	.byte	0x48, 0x65, 0x6c, 0x6c, 0x6f, 0x20, 0x57, 0x6f, 0x72, 0x6c, 0x64, 0x20, 0x66, 0x72, 0x6f, 0x6d
        /*0010*/ 	.byte	0x20, 0x47, 0x50, 0x55, 0x21, 0x0a, 0x00
.L_0:


//--------------------- .nv.shared.reserved.0     --------------------------
	.section	.nv.shared.reserved.0,"aw",@nobits
	.weak		__nv_reservedSMEM_offset_0_alias
	.size		__nv_reservedSMEM_offset_0_alias, 0, 64
	.other		__nv_reservedSMEM_offset_0_alias,@"STO_CUDA_RESERVED_SHARED STV_DEFAULT"
__nv_reservedSMEM_offset_0_alias:
	.zero		0
	.zero		64


//--------------------- .nv.constant0._Z10checkIndexv --------------------------
	.section	.nv.constant0._Z10checkIndexv,"a",@progbits
	.sectionflags	@""
	.align	4
.nv.constant0._Z10checkIndexv:
	.zero		896


//--------------------- SYMBOLS --------------------------

	.type		.nv.reservedSmem.offset0,@object
	.size		.nv.reservedSmem.offset0,0x4
	.type		vprintf,@function
